	.headerflags	@"EF_CUDA_TEXMODE_UNIFIED EF_CUDA_64BIT_ADDRESS EF_CUDA_ACCELERATORS EF_CUDA_SM90 EF_CUDA_VIRTUAL_SM(EF_CUDA_SM90)"
	.elftype	@"ET_EXEC"


//--------------------- .nv.info                  --------------------------
	.section	.nv.info,"",@"SHT_CUDA_INFO"
	.align	4


	//----- nvinfo : EIATTR_REGCOUNT
	.align		4
        /*0000*/ 	.byte	0x04, 0x2f
        /*0002*/ 	.short	(.L_3 - .L_2)
	.align		4
.L_2:
        /*0004*/ 	.word	index@(triton_poi_fused__native_batch_norm_legit_no_training_add_convolution_max_pool2d_with_indices_relu_37)
        /*0008*/ 	.word	0x00000020


	//----- nvinfo : EIATTR_MIN_STACK_SIZE
	.align		4
.L_3:
        /*000c*/ 	.byte	0x04, 0x12
        /*000e*/ 	.short	(.L_5 - .L_4)
	.align		4
.L_4:
        /*0010*/ 	.word	index@(triton_poi_fused__native_batch_norm_legit_no_training_add_convolution_max_pool2d_with_indices_relu_37)
        /*0014*/ 	.word	0x00000000


	//----- nvinfo : EIATTR_FRAME_SIZE
	.align		4
.L_5:
        /*0018*/ 	.byte	0x04, 0x11
        /*001a*/ 	.short	(.L_7 - .L_6)
	.align		4
.L_6:
        /*001c*/ 	.word	index@(triton_poi_fused__native_batch_norm_legit_no_training_add_convolution_max_pool2d_with_indices_relu_37)
        /*0020*/ 	.word	0x00000000


	//----- nvinfo : EIATTR_MIN_STACK_SIZE
	.align		4
.L_7:
        /*0024*/ 	.byte	0x04, 0x12
        /*0026*/ 	.short	(.L_9 - .L_8)
	.align		4
.L_8:
        /*0028*/ 	.word	index@(triton_poi_fused__native_batch_norm_legit_no_training_add_convolution_max_pool2d_with_indices_relu_37)
        /*002c*/ 	.word	0x00000000
.L_9:


//--------------------- .nv.info.triton_poi_fused__native_batch_norm_legit_no_training_add_convolution_max_pool2d_with_indices_relu_37 --------------------------
	.section	.nv.info.triton_poi_fused__native_batch_norm_legit_no_training_add_convolution_max_pool2d_with_indices_relu_37,"",@"SHT_CUDA_INFO"
	.sectionflags	@""
	.align	4


	//----- nvinfo : EIATTR_CUDA_API_VERSION
	.align		4
        /*0000*/ 	.byte	0x04, 0x37
        /*0002*/ 	.short	(.L_11 - .L_10)
.L_10:
        /*0004*/ 	.word	0x0000007c


	//----- nvinfo : EIATTR_KPARAM_INFO
	.align		4
.L_11:
        /*0008*/ 	.byte	0x04, 0x17
        /*000a*/ 	.short	(.L_13 - .L_12)
.L_12:
        /*000c*/ 	.word	0x00000000
        /*0010*/ 	.short	0x0008
        /*0012*/ 	.short	0x0040
        /*0014*/ 	.byte	0x00, 0xf0, 0x11, 0x00


	//----- nvinfo : EIATTR_KPARAM_INFO
	.align		4
.L_13:
        /*0018*/ 	.byte	0x04, 0x17
        /*001a*/ 	.short	(.L_15 - .L_14)
.L_14:
        /*001c*/ 	.word	0x00000000
        /*0020*/ 	.short	0x0007
        /*0022*/ 	.short	0x0038
        /*0024*/ 	.byte	0x00, 0xf4, 0x21, 0x00


	//----- nvinfo : EIATTR_KPARAM_INFO
	.align		4
.L_15:
        /*0028*/ 	.byte	0x04, 0x17
        /*002a*/ 	.short	(.L_17 - .L_16)
.L_16:
        /*002c*/ 	.word	0x00000000
        /*0030*/ 	.short	0x0006
        /*0032*/ 	.short	0x0030
        /*0034*/ 	.byte	0x00, 0xf4, 0x21, 0x00


	//----- nvinfo : EIATTR_KPARAM_INFO
	.align		4
.L_17:
        /*0038*/ 	.byte	0x04, 0x17
        /*003a*/ 	.short	(.L_19 - .L_18)
.L_18:
        /*003c*/ 	.word	0x00000000
        /*0040*/ 	.short	0x0005
        /*0042*/ 	.short	0x0028
        /*0044*/ 	.byte	0x00, 0xf4, 0x21, 0x00


	//----- nvinfo : EIATTR_KPARAM_INFO
	.align		4
.L_19:
        /*0048*/ 	.byte	0x04, 0x17
        /*004a*/ 	.short	(.L_21 - .L_20)
.L_20:
        /*004c*/ 	.word	0x00000000
        /*0050*/ 	.short	0x0004
        /*0052*/ 	.short	0x0020
        /*0054*/ 	.byte	0x00, 0xf4, 0x21, 0x00


	//----- nvinfo : EIATTR_KPARAM_INFO
	.align		4
.L_21:
        /*0058*/ 	.byte	0x04, 0x17
        /*005a*/ 	.short	(.L_23 - .L_22)
.L_22:
        /*005c*/ 	.word	0x00000000
        /*0060*/ 	.short	0x0003
        /*0062*/ 	.short	0x0018
        /*0064*/ 	.byte	0x00, 0xf4, 0x21, 0x00


	//----- nvinfo : EIATTR_KPARAM_INFO
	.align		4
.L_23:
        /*0068*/ 	.byte	0x04, 0x17
        /*006a*/ 	.short	(.L_25 - .L_24)
.L_24:
        /*006c*/ 	.word	0x00000000
        /*0070*/ 	.short	0x0002
        /*0072*/ 	.short	0x0010
        /*0074*/ 	.byte	0x00, 0xf4, 0x21, 0x00


	//----- nvinfo : EIATTR_KPARAM_INFO
	.align		4
.L_25:
        /*0078*/ 	.byte	0x04, 0x17
        /*007a*/ 	.short	(.L_27 - .L_26)
.L_26:
        /*007c*/ 	.word	0x00000000
        /*0080*/ 	.short	0x0001
        /*0082*/ 	.short	0x0008
        /*0084*/ 	.byte	0x00, 0xf4, 0x21, 0x00


	//----- nvinfo : EIATTR_KPARAM_INFO
	.align		4
.L_27:
        /*0088*/ 	.byte	0x04, 0x17
        /*008a*/ 	.short	(.L_29 - .L_28)
.L_28:
        /*008c*/ 	.word	0x00000000
        /*0090*/ 	.short	0x0000
        /*0092*/ 	.short	0x0000
        /*0094*/ 	.byte	0x00, 0xf4, 0x21, 0x00


	//----- nvinfo : EIATTR_SPARSE_MMA_MASK
	.align		4
.L_29:
        /*0098*/ 	.byte	0x03, 0x50
        /*009a*/ 	.short	0x0000


	//----- nvinfo : EIATTR_MAXREG_COUNT
	.align		4
        /*009c*/ 	.byte	0x03, 0x1b
        /*009e*/ 	.short	0x00ff


	//----- nvinfo : EIATTR_EXIT_INSTR_OFFSETS
	.align		4
        /*00a0*/ 	.byte	0x04, 0x1c
        /*00a2*/ 	.short	(.L_31 - .L_30)


	//   ....[0]....
.L_30:
        /*00a4*/ 	.word	0x00000530


	//   ....[1]....
        /*00a8*/ 	.word	0x00000550


	//----- nvinfo : EIATTR_REQNTID
	.align		4
.L_31:
        /*00ac*/ 	.byte	0x04, 0x10
        /*00ae*/ 	.short	(.L_33 - .L_32)
.L_32:
        /*00b0*/ 	.word	0x00000020
        /*00b4*/ 	.word	0x00000001
        /*00b8*/ 	.word	0x00000001


	//----- nvinfo : EIATTR_CBANK_PARAM_SIZE
	.align		4
.L_33:
        /*00bc*/ 	.byte	0x03, 0x19
        /*00be*/ 	.short	0x0044


	//----- nvinfo : EIATTR_PARAM_CBANK
	.align		4
        /*00c0*/ 	.byte	0x04, 0x0a
        /*00c2*/ 	.short	(.L_35 - .L_34)
	.align		4
.L_34:
        /*00c4*/ 	.word	index@(.nv.constant0.triton_poi_fused__native_batch_norm_legit_no_training_add_convolution_max_pool2d_with_indices_relu_37)
        /*00c8*/ 	.short	0x0210
        /*00ca*/ 	.short	0x0044


	//----- nvinfo : EIATTR_SW_WAR
	.align		4
.L_35:
        /*00cc*/ 	.byte	0x04, 0x36
        /*00ce*/ 	.short	(.L_37 - .L_36)
.L_36:
        /*00d0*/ 	.word	0x00000008
.L_37:


//--------------------- .nv.callgraph             --------------------------
	.section	.nv.callgraph,"",@"SHT_CUDA_CALLGRAPH"
	.align	4
	.sectionentsize	8
	.align		4
        /*0000*/ 	.word	0x00000000
	.align		4
        /*0004*/ 	.word	0xffffffff
	.align		4
        /*0008*/ 	.word	0x00000000
	.align		4
        /*000c*/ 	.word	0xfffffffe
	.align		4
        /*0010*/ 	.word	0x00000000
	.align		4
        /*0014*/ 	.word	0xfffffffd
	.align		4
        /*0018*/ 	.word	0x00000000
	.align		4
        /*001c*/ 	.word	0xfffffffc


//--------------------- .nv.constant4             --------------------------
	.section	.nv.constant4,"a",@progbits
	.align	8
	.align		8
.nv.constant4:
        /*0000*/ 	.dword	_$_str
	.align		8
        /*0008*/ 	.dword	_$_str_$_2


//--------------------- .text.triton_poi_fused__native_batch_norm_legit_no_training_add_convolution_max_pool2d_with_indices_relu_37 --------------------------
	.section	.text.triton_poi_fused__native_batch_norm_legit_no_training_add_convolution_max_pool2d_with_indices_relu_37,"ax",@progbits
	.align	128
        .global         triton_poi_fused__native_batch_norm_legit_no_training_add_convolution_max_pool2d_with_indices_relu_37
        .type           triton_poi_fused__native_batch_norm_legit_no_training_add_convolution_max_pool2d_with_indices_relu_37,@function
        .size           triton_poi_fused__native_batch_norm_legit_no_training_add_convolution_max_pool2d_with_indices_relu_37,(.L_x_1 - triton_poi_fused__native_batch_norm_legit_no_training_add_convolution_max_pool2d_with_indices_relu_37)
        .other          triton_poi_fused__native_batch_norm_legit_no_training_add_convolution_max_pool2d_with_indices_relu_37,@"STO_CUDA_ENTRY STV_DEFAULT"
triton_poi_fused__native_batch_norm_legit_no_training_add_convolution_max_pool2d_with_indices_relu_37:
.text.triton_poi_fused__native_batch_norm_legit_no_training_add_convolution_max_pool2d_with_indices_relu_37:
[----:B------:R-:W0:Y:S01]  /*0000*/  LDC R1, c[0x0][0x28] ;  /* 0x00000a00ff017b82 */ /* 0x000e220000000800 */
[----:B------:R-:W1:Y:S07]  /*0010*/  S2R R25, SR_TID.X ;  /* 0x0000000000197919 */ /* 0x000e6e0000002100 */
[----:B------:R-:W2:Y:S01]  /*0020*/  LDC.64 R6, c[0x0][0x230] ;  /* 0x00008c00ff067b82 */ /* 0x000ea20000000a00 */
[----:B------:R-:W-:Y:S01]  /*0030*/  IMAD.MOV.U32 R24, RZ, RZ, RZ ;  /* 0x000000ffff187224 */ /* 0x000fe200078e00ff */
[----:B------:R-:W-:Y:S01]  /*0040*/  ULDC.64 UR4, c[0x0][0x208] ;  /* 0x0000820000047ab9 */ /* 0x000fe20000000a00 */
[----:B------:R-:W3:Y:S05]  /*0050*/  S2R R3, SR_CTAID.X ;  /* 0x0000000000037919 */ /* 0x000eea0000002500 */
[----:B------:R-:W4:Y:S01]  /*0060*/  LDC.64 R8, c[0x0][0x220] ;  /* 0x00008800ff087b82 */ /* 0x000f220000000a00 */
[----:B------:R-:W-:Y:S01]  /*0070*/  CS2R R22, SRZ ;  /* 0x0000000000167805 */ /* 0x000fe2000001ff00 */
[----:B------:R-:W-:Y:S01]  /*0080*/  IMAD.MOV.U32 R29, RZ, RZ, RZ ;  /* 0x000000ffff1d7224 */ /* 0x000fe200078e00ff */
[----:B------:R-:W-:-:S05]  /*0090*/  CS2R R26, SRZ ;  /* 0x00000000001a7805 */ /* 0x000fca000001ff00 */
[----:B------:R-:W5:Y:S08]  /*00a0*/  LDC.64 R12, c[0x0][0x218] ;  /* 0x00008600ff0c7b82 */ /* 0x000f700000000a00 */
[----:B------:R-:W5:Y:S01]  /*00b0*/  LDC.64 R10, c[0x0][0x210] ;  /* 0x00008400ff0a7b82 */ /* 0x000f620000000a00 */
[----:B-1----:R-:W-:-:S07]  /*00c0*/  LOP3.LUT R0, R25, 0xf, RZ, 0xc0, !PT ;  /* 0x0000000f19007812 */ /* 0x002fce00078ec0ff */
[----:B------:R-:W1:Y:S01]  /*00d0*/  LDC.64 R18, c[0x0][0x240] ;  /* 0x00009000ff127b82 */ /* 0x000e620000000a00 */
[----:B---3--:R-:W-:-:S05]  /*00e0*/  IMAD R0, R3, 0x10, R0 ;  /* 0x0000001003007824 */ /* 0x008fca00078e0200 */
[----:B------:R-:W-:Y:S02]  /*00f0*/  SHF.R.S32.HI R3, RZ, 0x1f, R0 ;  /* 0x0000001fff037819 */ /* 0x000fe40000011400 */
[----:B------:R-:W-:Y:S02]  /*0100*/  ISETP.GE.AND P0, PT, R0, 0x10, PT ;  /* 0x000000100000780c */ /* 0x000fe40003f06270 */
[----:B------:R-:W-:-:S04]  /*0110*/  LEA.HI R3, R3, R0, RZ, 0x2 ;  /* 0x0000000003037211 */ /* 0x000fc800078f10ff */
[C---:B------:R-:W-:Y:S01]  /*0120*/  LOP3.LUT R5, R3.reuse, 0xfffffffc, RZ, 0xc0, !PT ;  /* 0xfffffffc03057812 */ /* 0x040fe200078ec0ff */
[----:B------:R-:W-:-:S03]  /*0130*/  IMAD.SHL.U32 R3, R3, 0x4, RZ ;  /* 0x0000000403037824 */ /* 0x000fc600078e00ff */
[----:B------:R-:W-:Y:S02]  /*0140*/  IADD3 R21, R0, -R5, RZ ;  /* 0x8000000500157210 */ /* 0x000fe40007ffe0ff */
[----:B------:R-:W-:-:S03]  /*0150*/  LOP3.LUT R2, R3, 0xfffffff0, RZ, 0xc0, !PT ;  /* 0xfffffff003027812 */ /* 0x000fc600078ec0ff */
[----:B--2---:R-:W-:-:S04]  /*0160*/  IMAD.WIDE R6, R21, 0x4, R6 ;  /* 0x0000000415067825 */ /* 0x004fc800078e0206 */
[----:B------:R-:W-:Y:S01]  /*0170*/  IMAD.IADD R15, R21, 0x1, R2 ;  /* 0x00000001150f7824 */ /* 0x000fe200078e0202 */
[----:B------:R2:W3:Y:S03]  /*0180*/  @!P0 LDG.E.EL R24, desc[UR4][R6.64] ;  /* 0x0000000406188981 */ /* 0x0004e6000c2e1900 */
[--C-:B----4-:R-:W-:Y:S01]  /*0190*/  IMAD.WIDE R2, R15, 0x4, R8.reuse ;  /* 0x000000040f027825 */ /* 0x110fe200078e0208 */
[----:B------:R-:W-:Y:S02]  /*01a0*/  IADD3 R5, R15, 0x4, RZ ;  /* 0x000000040f057810 */ /* 0x000fe40007ffe0ff */
[----:B------:R-:W-:Y:S02]  /*01b0*/  IADD3 R17, R15, 0x8, RZ ;  /* 0x000000080f117810 */ /* 0x000fe40007ffe0ff */
[----:B------:R-:W4:Y:S01]  /*01c0*/  @!P0 LDG.E R22, desc[UR4][R2.64] ;  /* 0x0000000402168981 */ /* 0x000f22000c1e1900 */
[----:B------:R-:W-:-:S05]  /*01d0*/  IMAD.WIDE R4, R5, 0x4, R8 ;  /* 0x0000000405047825 */ /* 0x000fca00078e0208 */
[----:B------:R5:W4:Y:S01]  /*01e0*/  @!P0 LDG.E R29, desc[UR4][R4.64] ;  /* 0x00000004041d8981 */ /* 0x000b22000c1e1900 */
[----:B------:R-:W-:Y:S02]  /*01f0*/  VIADD R15, R15, 0xc ;  /* 0x0000000c0f0f7836 */ /* 0x000fe40000000000 */
[--C-:B--2---:R-:W-:Y:S02]  /*0200*/  IMAD.WIDE R6, R17, 0x4, R8.reuse ;  /* 0x0000000411067825 */ /* 0x104fe400078e0208 */
[----:B------:R-:W2:Y:S02]  /*0210*/  LDC.64 R16, c[0x0][0x238] ;  /* 0x00008e00ff107b82 */ /* 0x000ea40000000a00 */
[----:B------:R-:W-:Y:S01]  /*0220*/  IMAD.WIDE R8, R15, 0x4, R8 ;  /* 0x000000040f087825 */ /* 0x000fe200078e0208 */
[----:B------:R-:W4:Y:S04]  /*0230*/  @!P0 LDG.E R26, desc[UR4][R6.64] ;  /* 0x00000004061a8981 */ /* 0x000f28000c1e1900 */
[----:B------:R2:W4:Y:S01]  /*0240*/  @!P0 LDG.E R27, desc[UR4][R8.64] ;  /* 0x00000004081b8981 */ /* 0x000522000c1e1900 */
[----:B------:R-:W2:Y:S01]  /*0250*/  LDC.64 R14, c[0x0][0x228] ;  /* 0x00008a00ff0e7b82 */ /* 0x000ea20000000a00 */
[----:B------:R-:W-:Y:S01]  /*0260*/  HFMA2.MMA R20, -RZ, RZ, 0, 0 ;  /* 0x00000000ff147435 */ /* 0x000fe200000001ff */
[----:B-----5:R-:W-:-:S04]  /*0270*/  IMAD.WIDE R4, R21, 0x4, R12 ;  /* 0x0000000415047825 */ /* 0x020fc800078e020c */
[----:B0-----:R-:W-:Y:S01]  /*0280*/  IMAD.WIDE R2, R0, 0x4, R10 ;  /* 0x0000000400027825 */ /* 0x001fe200078e020a */
[----:B------:R0:W5:Y:S01]  /*0290*/  @!P0 LDG.E.EL R23, desc[UR4][R4.64] ;  /* 0x0000000404178981 */ /* 0x000162000c2e1900 */
[----:B------:R-:W-:-:S03]  /*02a0*/  CS2R R12, SRZ ;  /* 0x00000000000c7805 */ /* 0x000fc6000001ff00 */
[----:B------:R-:W5:Y:S01]  /*02b0*/  @!P0 LDG.E R20, desc[UR4][R2.64] ;  /* 0x0000000402148981 */ /* 0x000f62000c1e1900 */
[----:B-1----:R-:W-:-:S04]  /*02c0*/  IMAD.WIDE R10, R21, 0x4, R18 ;  /* 0x00000004150a7825 */ /* 0x002fc800078e0212 */
[C---:B--2---:R-:W-:Y:S01]  /*02d0*/  IMAD.WIDE R8, R21.reuse, 0x4, R16 ;  /* 0x0000000415087825 */ /* 0x044fe200078e0210 */
[----:B0-----:R-:W0:Y:S04]  /*02e0*/  LDC.64 R4, c[0x0][0x248] ;  /* 0x00009200ff047b82 */ /* 0x001e280000000a00 */
[----:B------:R-:W2:Y:S01]  /*02f0*/  @!P0 LDG.E.EL R13, desc[UR4][R8.64] ;  /* 0x00000004080d8981 */ /* 0x000ea2000c2e1900 */
[----:B------:R-:W-:-:S05]  /*0300*/  IMAD.WIDE R6, R21, 0x4, R14 ;  /* 0x0000000415067825 */ /* 0x000fca00078e020e */
[----:B------:R1:W2:Y:S01]  /*0310*/  @!P0 LDG.E.EL R12, desc[UR4][R6.64] ;  /* 0x00000004060c8981 */ /* 0x0002a2000c2e1900 */
[----:B------:R-:W-:-:S06]  /*0320*/  IMAD.MOV.U32 R14, RZ, RZ, RZ ;  /* 0x000000ffff0e7224 */ /* 0x000fcc00078e00ff */
[----:B------:R-:W2:Y:S01]  /*0330*/  @!P0 LDG.E.EL R14, desc[UR4][R10.64] ;  /* 0x000000040a0e8981 */ /* 0x000ea2000c2e1900 */
[----:B-1----:R-:W-:Y:S01]  /*0340*/  MOV R6, 0x3e800000 ;  /* 0x3e80000000067802 */ /* 0x002fe20000000f00 */
[----:B0-----:R-:W-:-:S04]  /*0350*/  IMAD.WIDE R4, R0, 0x4, R4 ;  /* 0x0000000400047825 */ /* 0x001fc800078e0204 */
[----:B---3--:R-:W-:-:S04]  /*0360*/  FADD R24, R24, 9.9999997473787516356e-06 ;  /* 0x3727c5ac18187421 */ /* 0x008fc80000000000 */
[----:B------:R-:W0:Y:S01]  /*0370*/  MUFU.SQRT R15, R24 ;  /* 0x00000018000f7308 */ /* 0x000e220000002000 */
[----:B----4-:R-:W-:Y:S02]  /*0380*/  FSETP.GT.AND P3, PT, R29, R22, PT ;  /* 0x000000161d00720b */ /* 0x010fe40003f64000 */
[C---:B0-----:R-:W-:Y:S02]  /*0390*/  FSETP.GT.AND P1, PT, R15.reuse, 8.50705917302346158658e+37, PT ;  /* 0x7e8000000f00780b */ /* 0x041fe40003f24000 */
[----:B------:R-:W-:Y:S02]  /*03a0*/  FSETP.GEU.AND P0, PT, R15, 1.175494350822287508e-38, PT ;  /* 0x008000000f00780b */ /* 0x000fe40003f0e000 */
[----:B------:R-:W-:Y:S02]  /*03b0*/  FSETP.NAN.AND P2, PT, R26, R26, PT ;  /* 0x0000001a1a00720b */ /* 0x000fe40003f48000 */
[----:B------:R-:W-:-:S05]  /*03c0*/  FSETP.NAN.AND P4, PT, R29, R29, PT ;  /* 0x0000001d1d00720b */ /* 0x000fca0003f88000 */
[----:B------:R-:W-:Y:S02]  /*03d0*/  @!P3 FSEL R29, R29, R22, P4 ;  /* 0x000000161d1db208 */ /* 0x000fe40002000000 */
[----:B------:R-:W-:Y:S01]  /*03e0*/  @P1 FMUL R15, R15, 0.25 ;  /* 0x3e8000000f0f1820 */ /* 0x000fe20000400000 */
[----:B------:R-:W-:Y:S02]  /*03f0*/  FSETP.NAN.AND P3, PT, R27, R27, PT ;  /* 0x0000001b1b00720b */ /* 0x000fe40003f68000 */
[----:B------:R-:W-:Y:S01]  /*0400*/  FSETP.GEU.AND P4, PT, R29, R26, PT ;  /* 0x0000001a1d00720b */ /* 0x000fe20003f8e000 */
[----:B------:R-:W-:-:S03]  /*0410*/  @!P0 FMUL R15, R15, 16777216 ;  /* 0x4b8000000f0f8820 */ /* 0x000fc60000400000 */
[----:B------:R-:W-:-:S03]  /*0420*/  @!P2 FSEL R26, R26, R29, !P4 ;  /* 0x0000001d1a1aa208 */ /* 0x000fc60006000000 */
[----:B------:R-:W0:Y:S01]  /*0430*/  MUFU.RCP R15, R15 ;  /* 0x0000000f000f7308 */ /* 0x000e220000001000 */
[----:B------:R-:W-:Y:S01]  /*0440*/  FSETP.GEU.AND P2, PT, R26, R27, PT ;  /* 0x0000001b1a00720b */ /* 0x000fe20003f4e000 */
[----:B-----5:R-:W-:Y:S01]  /*0450*/  FADD R20, R23, R20 ;  /* 0x0000001417147221 */ /* 0x020fe20000000000 */
[----:B------:R-:W-:Y:S02]  /*0460*/  FSEL R6, R6, 1, P1 ;  /* 0x3f80000006067808 */ /* 0x000fe40000800000 */
[----:B------:R-:W-:-:S03]  /*0470*/  @!P3 FSEL R27, R27, R26, !P2 ;  /* 0x0000001a1b1bb208 */ /* 0x000fc60005000000 */
[----:B------:R-:W-:Y:S01]  /*0480*/  @!P0 FMUL R6, R6, 16777216 ;  /* 0x4b80000006068820 */ /* 0x000fe20000400000 */
[----:B------:R-:W-:Y:S01]  /*0490*/  LOP3.LUT P0, RZ, R25, 0x10, RZ, 0xc0, !PT ;  /* 0x0000001019ff7812 */ /* 0x000fe2000780c0ff */
[----:B------:R-:W-:-:S03]  /*04a0*/  FADD R27, R20, R27 ;  /* 0x0000001b141b7221 */ /* 0x000fc60000000000 */
[----:B------:R-:W-:Y:S01]  /*04b0*/  ISETP.LT.AND P0, PT, R0, 0x10, !P0 ;  /* 0x000000100000780c */ /* 0x000fe20004701270 */
[----:B--2---:R-:W-:Y:S01]  /*04c0*/  FADD R12, R27, -R12 ;  /* 0x8000000c1b0c7221 */ /* 0x004fe20000000000 */
[----:B0-----:R-:W-:-:S04]  /*04d0*/  FMUL R7, R15, R6 ;  /* 0x000000060f077220 */ /* 0x001fc80000400000 */
[----:B------:R-:W-:-:S04]  /*04e0*/  FMUL R7, R12, R7 ;  /* 0x000000070c077220 */ /* 0x000fc80000400000 */
[----:B------:R-:W-:-:S03]  /*04f0*/  FFMA R7, R7, R13, R14 ;  /* 0x0000000d07077223 */ /* 0x000fc6000000000e */
[----:B------:R0:W-:Y:S02]  /*0500*/  @P0 STG.E desc[UR4][R2.64], R27 ;  /* 0x0000001b02000986 */ /* 0x0001e4000c101904 */
[----:B------:R-:W-:-:S04]  /*0510*/  FSETP.GEU.AND P1, PT, R7, RZ, PT ;  /* 0x000000ff0700720b */ /* 0x000fc80003f2e000 */
[----:B------:R-:W-:Y:S01]  /*0520*/  FSEL R7, R7, RZ, P1 ;  /* 0x000000ff07077208 */ /* 0x000fe20000800000 */
[----:B0-----:R-:W-:Y:S08]  /*0530*/  @!P0 EXIT ;  /* 0x000000000000894d */ /* 0x001ff00003800000 */
[----:B------:R-:W-:Y:S01]  /*0540*/  STG.E desc[UR4][R4.64], R7 ;  /* 0x0000000704007986 */ /* 0x000fe2000c101904 */
[----:B------:R-:W-:Y:S05]  /*0550*/  EXIT ;  /* 0x000000000000794d */ /* 0x000fea0003800000 */
.L_x_0:
[----:B------:R-:W-:-:S00]  /*0560*/  BRA `(.L_x_0) ;  /* 0xfffffffc00fc7947 */ /* 0x000fc0000383ffff */
[----:B------:R-:W-:-:S00]  /*0570*/  NOP ;  /* 0x0000000000007918 */ /* 0x000fc00000000000 */
        /* <DEDUP_REMOVED lines=8> */
.L_x_1:


//--------------------- .nv.global.init           --------------------------
	.section	.nv.global.init,"aw",@progbits
.nv.global.init:
	.type		_$_str,@object
	.size		_$_str,(_$_str_$_2 - _$_str)
_$_str:
        /*0000*/ 	.byte	0x5f, 0x5f, 0x43, 0x55, 0x44, 0x41, 0x5f, 0x46, 0x54, 0x5a, 0x00
	.type		_$_str_$_2,@object
	.size		_$_str_$_2,(.L_1 - _$_str_$_2)
_$_str_$_2:
        /*000b*/ 	.byte	0x5f, 0x5f, 0x43, 0x55, 0x44, 0x41, 0x5f, 0x50, 0x52, 0x45, 0x43, 0x5f, 0x53, 0x51, 0x52, 0x54
        /*001b*/ 	.byte	0x00
.L_1:


//--------------------- .nv.constant0.triton_poi_fused__native_batch_norm_legit_no_training_add_convolution_max_pool2d_with_indices_relu_37 --------------------------
	.section	.nv.constant0.triton_poi_fused__native_batch_norm_legit_no_training_add_convolution_max_pool2d_with_indices_relu_37,"a",@progbits
	.sectionflags	@""
	.align	4
.nv.constant0.triton_poi_fused__native_batch_norm_legit_no_training_add_convolution_max_pool2d_with_indices_relu_37:
	.zero		596
